//
// Generated by NVIDIA NVVM Compiler
//
// Compiler Build ID: CL-36424714
// Cuda compilation tools, release 13.0, V13.0.88
// Based on NVVM 20.0.0
//

.version 9.0
.target sm_100
.address_size 64

	// .globl	_Z13testKernelPtrPKiS0_i
.global .attribute(.managed) .align 4 .b8 result[128];
// _ZZ9my_kernelPfE13resultInGroup has been demoted
.global .attribute(.managed) .align 4 .b8 result2[128];
.global .attribute(.managed) .align 4 .f32 result3;
.global .attribute(.managed) .align 4 .f32 in;
.global .attribute(.managed) .align 4 .f32 out;

.visible .entry _Z13testKernelPtrPKiS0_i(
	.param .u64 .ptr .align 1 _Z13testKernelPtrPKiS0_i_param_0,
	.param .u64 .ptr .align 1 _Z13testKernelPtrPKiS0_i_param_1,
	.param .u32 _Z13testKernelPtrPKiS0_i_param_2
)
{


	ret;

}
	// .globl	_Z9my_kernelPf
.visible .entry _Z9my_kernelPf(
	.param .u64 .ptr .align 1 _Z9my_kernelPf_param_0
)
{
	.reg .pred 	%p<2>;
	.reg .b16 	%rs<2>;
	.reg .b32 	%r<10>;
	.reg .b32 	%f<2>;
	.reg .b64 	%rd<10>;
	// demoted variable
	.shared .align 4 .b8 _ZZ9my_kernelPfE13resultInGroup[32];
	ld.param.u64 	%rd5, [_Z9my_kernelPf_param_0];
	cvta.to.global.u64 	%rd6, %rd5;
	mov.u32 	%r4, %ctaid.x;
	cvt.rn.f32.u32 	%f1, %r4;
	mov.u32 	%r5, %tid.x;
	shl.b32 	%r6, %r5, 2;
	mov.u32 	%r9, _ZZ9my_kernelPfE13resultInGroup;
	add.s32 	%r7, %r9, %r6;
	st.shared.f32 	[%r7], %f1;
	shl.b32 	%r8, %r4, 3;
	mul.wide.u32 	%rd7, %r8, 4;
	add.s64 	%rd1, %rd6, %rd7;
	mov.b64 	%rd9, 0;
$L__BB1_1:
	ld.shared.u8 	%rs1, [%r9];
	add.s64 	%rd8, %rd1, %rd9;
	st.global.u8 	[%rd8], %rs1;
	add.s64 	%rd3, %rd9, 1;
	add.s32 	%r9, %r9, 1;
	setp.lt.u64 	%p1, %rd9, 31;
	mov.u64 	%rd9, %rd3;
	@%p1 bra 	$L__BB1_1;
	ret;

}
	// .globl	_Z10my_kernel2fPf
.visible .entry _Z10my_kernel2fPf(
	.param .f32 _Z10my_kernel2fPf_param_0,
	.param .u64 .ptr .align 1 _Z10my_kernel2fPf_param_1
)
{
	.reg .pred 	%p<2>;
	.reg .b32 	%r<6>;
	.reg .b32 	%f<2>;
	.reg .b64 	%rd<3>;

	ld.param.f32 	%f1, [_Z10my_kernel2fPf_param_0];
	ld.param.u64 	%rd1, [_Z10my_kernel2fPf_param_1];
	mov.u32 	%r1, %tid.x;
	setp.ne.s32 	%p1, %r1, 0;
	@%p1 bra 	$L__BB2_2;
	cvta.to.global.u64 	%rd2, %rd1;
	mov.b32 	%r2, %f1;
	st.global.u8 	[%rd2], %r2;
	shr.u32 	%r3, %r2, 24;
	st.global.u8 	[%rd2+3], %r3;
	shr.u32 	%r4, %r2, 16;
	st.global.u8 	[%rd2+2], %r4;
	shr.u32 	%r5, %r2, 8;
	st.global.u8 	[%rd2+1], %r5;
$L__BB2_2:
	ret;

}
	// .globl	_Z1kPi
.visible .entry _Z1kPi(
	.param .u64 .ptr .align 1 _Z1kPi_param_0
)
{


	ret;

}
	// .globl	_Z19cuda_pme_forces_devv
.visible .entry _Z19cuda_pme_forces_devv()
{


	ret;

}
	// .globl	_Z10my_kernel3v
.visible .entry _Z10my_kernel3v()
{


	ret;

}


// ===== COMPILED SASS (sm_100) =====

	.target	sm_100

	.elftype	@"ET_EXEC"


//--------------------- .note.nv.tkinfo           --------------------------
	.section	.note.nv.tkinfo,"",@"SHT_NOTE"
	.sectionflags	@"SHF_NOTE_NV_TKINFO"
	.tkinfo
        /*0018*/ 	.word	0x00000002
        /*0030*/ 	.string	""
        /*0030*/ 	.string	"ptxas"
        /*0030*/ 	.string	"Cuda compilation tools, release 13.0, V13.0.88"
        /*0030*/ 	.string	"Build cuda_13.0.r13.0/compiler.36424714_0"
        /*0030*/ 	.string	"-arch sm_100 -m 64 "



//--------------------- .note.nv.cuinfo           --------------------------
	.section	.note.nv.cuinfo,"",@"SHT_NOTE"
	.sectionflags	@"SHF_NOTE_NV_CUINFO"
        /*0018*/ 	.short	0x0002
        /*001a*/ 	.short	0x0064
        /*001c*/ 	.short	0x0082
	.zero		2


//--------------------- .nv.info                  --------------------------
	.section	.nv.info,"",@"SHT_CUDA_INFO"
	.align	4


	//----- nvinfo : EIATTR_REGCOUNT
	.align		4
        /*0000*/ 	.byte	0x04, 0x2f
        /*0002*/ 	.short	(.L_6 - .L_5)
	.align		4
.L_5:
        /*0004*/ 	.word	index@(_Z13testKernelPtrPKiS0_i)
        /*0008*/ 	.word	0x00000004


	//----- nvinfo : EIATTR_FRAME_SIZE
	.align		4
.L_6:
        /*000c*/ 	.byte	0x04, 0x11
        /*000e*/ 	.short	(.L_8 - .L_7)
	.align		4
.L_7:
        /*0010*/ 	.word	index@(_Z13testKernelPtrPKiS0_i)
        /*0014*/ 	.word	0x00000000


	//----- nvinfo : EIATTR_REGCOUNT
	.align		4
.L_8:
        /*0018*/ 	.byte	0x04, 0x2f
        /*001a*/ 	.short	(.L_10 - .L_9)
	.align		4
.L_9:
        /*001c*/ 	.word	index@(_Z9my_kernelPf)
        /*0020*/ 	.word	0x00000008


	//----- nvinfo : EIATTR_FRAME_SIZE
	.align		4
.L_10:
        /*0024*/ 	.byte	0x04, 0x11
        /*0026*/ 	.short	(.L_12 - .L_11)
	.align		4
.L_11:
        /*0028*/ 	.word	index@(_Z9my_kernelPf)
        /*002c*/ 	.word	0x00000000


	//----- nvinfo : EIATTR_REGCOUNT
	.align		4
.L_12:
        /*0030*/ 	.byte	0x04, 0x2f
        /*0032*/ 	.short	(.L_14 - .L_13)
	.align		4
.L_13:
        /*0034*/ 	.word	index@(_Z10my_kernel2fPf)
        /*0038*/ 	.word	0x0000000e


	//----- nvinfo : EIATTR_FRAME_SIZE
	.align		4
.L_14:
        /*003c*/ 	.byte	0x04, 0x11
        /*003e*/ 	.short	(.L_16 - .L_15)
	.align		4
.L_15:
        /*0040*/ 	.word	index@(_Z10my_kernel2fPf)
        /*0044*/ 	.word	0x00000000


	//----- nvinfo : EIATTR_REGCOUNT
	.align		4
.L_16:
        /*0048*/ 	.byte	0x04, 0x2f
        /*004a*/ 	.short	(.L_18 - .L_17)
	.align		4
.L_17:
        /*004c*/ 	.word	index@(_Z1kPi)
        /*0050*/ 	.word	0x00000004


	//----- nvinfo : EIATTR_FRAME_SIZE
	.align		4
.L_18:
        /*0054*/ 	.byte	0x04, 0x11
        /*0056*/ 	.short	(.L_20 - .L_19)
	.align		4
.L_19:
        /*0058*/ 	.word	index@(_Z1kPi)
        /*005c*/ 	.word	0x00000000


	//----- nvinfo : EIATTR_REGCOUNT
	.align		4
.L_20:
        /*0060*/ 	.byte	0x04, 0x2f
        /*0062*/ 	.short	(.L_22 - .L_21)
	.align		4
.L_21:
        /*0064*/ 	.word	index@(_Z19cuda_pme_forces_devv)
        /*0068*/ 	.word	0x00000004


	//----- nvinfo : EIATTR_FRAME_SIZE
	.align		4
.L_22:
        /*006c*/ 	.byte	0x04, 0x11
        /*006e*/ 	.short	(.L_24 - .L_23)
	.align		4
.L_23:
        /*0070*/ 	.word	index@(_Z19cuda_pme_forces_devv)
        /*0074*/ 	.word	0x00000000


	//----- nvinfo : EIATTR_REGCOUNT
	.align		4
.L_24:
        /*0078*/ 	.byte	0x04, 0x2f
        /*007a*/ 	.short	(.L_26 - .L_25)
	.align		4
.L_25:
        /*007c*/ 	.word	index@(_Z10my_kernel3v)
        /*0080*/ 	.word	0x00000004


	//----- nvinfo : EIATTR_FRAME_SIZE
	.align		4
.L_26:
        /*0084*/ 	.byte	0x04, 0x11
        /*0086*/ 	.short	(.L_28 - .L_27)
	.align		4
.L_27:
        /*0088*/ 	.word	index@(_Z10my_kernel3v)
        /*008c*/ 	.word	0x00000000


	//----- nvinfo : EIATTR_MIN_STACK_SIZE
	.align		4
.L_28:
        /*0090*/ 	.byte	0x04, 0x12
        /*0092*/ 	.short	(.L_30 - .L_29)
	.align		4
.L_29:
        /*0094*/ 	.word	index@(_Z10my_kernel3v)
        /*0098*/ 	.word	0x00000000


	//----- nvinfo : EIATTR_MIN_STACK_SIZE
	.align		4
.L_30:
        /*009c*/ 	.byte	0x04, 0x12
        /*009e*/ 	.short	(.L_32 - .L_31)
	.align		4
.L_31:
        /*00a0*/ 	.word	index@(_Z19cuda_pme_forces_devv)
        /*00a4*/ 	.word	0x00000000


	//----- nvinfo : EIATTR_MIN_STACK_SIZE
	.align		4
.L_32:
        /*00a8*/ 	.byte	0x04, 0x12
        /*00aa*/ 	.short	(.L_34 - .L_33)
	.align		4
.L_33:
        /*00ac*/ 	.word	index@(_Z1kPi)
        /*00b0*/ 	.word	0x00000000


	//----- nvinfo : EIATTR_MIN_STACK_SIZE
	.align		4
.L_34:
        /*00b4*/ 	.byte	0x04, 0x12
        /*00b6*/ 	.short	(.L_36 - .L_35)
	.align		4
.L_35:
        /*00b8*/ 	.word	index@(_Z10my_kernel2fPf)
        /*00bc*/ 	.word	0x00000000


	//----- nvinfo : EIATTR_MIN_STACK_SIZE
	.align		4
.L_36:
        /*00c0*/ 	.byte	0x04, 0x12
        /*00c2*/ 	.short	(.L_38 - .L_37)
	.align		4
.L_37:
        /*00c4*/ 	.word	index@(_Z9my_kernelPf)
        /*00c8*/ 	.word	0x00000000


	//----- nvinfo : EIATTR_MIN_STACK_SIZE
	.align		4
.L_38:
        /*00cc*/ 	.byte	0x04, 0x12
        /*00ce*/ 	.short	(.L_40 - .L_39)
	.align		4
.L_39:
        /*00d0*/ 	.word	index@(_Z13testKernelPtrPKiS0_i)
        /*00d4*/ 	.word	0x00000000
.L_40:


//--------------------- .nv.compat                --------------------------
	.section	.nv.compat,"",@"SHT_CUDA_COMPAT_INFO"
	.align	4
        /*0000*/ 	.byte	0x02, 0x09, 0x00, 0x00, 0x02, 0x02, 0x01, 0x00, 0x02, 0x05, 0x05, 0x00, 0x03, 0x07, 0x01, 0x01
        /*0010*/ 	.byte	0x02, 0x03, 0x00, 0x00, 0x02, 0x06, 0x01, 0x00, 0x04, 0x0b, 0x08, 0x00, 0x09, 0x00, 0x00, 0x00
        /*0020*/ 	.byte	0x00, 0x00, 0x00, 0x00


//--------------------- .nv.info._Z10my_kernel3v  --------------------------
	.section	.nv.info._Z10my_kernel3v,"",@"SHT_CUDA_INFO"
	.sectionflags	@""
	.align	4


	//----- nvinfo : EIATTR_CUDA_API_VERSION
	.align		4
        /*0000*/ 	.byte	0x04, 0x37
        /*0002*/ 	.short	(.L_42 - .L_41)
.L_41:
        /*0004*/ 	.word	0x00000082


	//----- nvinfo : EIATTR_SPARSE_MMA_MASK
	.align		4
.L_42:
        /*0008*/ 	.byte	0x03, 0x50
        /*000a*/ 	.short	0x0000


	//----- nvinfo : EIATTR_MAXREG_COUNT
	.align		4
        /*000c*/ 	.byte	0x03, 0x1b
        /*000e*/ 	.short	0x00ff


	//----- nvinfo : EIATTR_MERCURY_ISA_VERSION
	.align		4
        /*0010*/ 	.byte	0x03, 0x5f
        /*0012*/ 	.short	0x0101


	//----- nvinfo : EIATTR_VRC_CTA_INIT_COUNT
	.align		4
        /*0014*/ 	.byte	0x02, 0x4a
	.zero		1
	.zero		1


	//----- nvinfo : EIATTR_EXIT_INSTR_OFFSETS
	.align		4
        /*0018*/ 	.byte	0x04, 0x1c
        /*001a*/ 	.short	(.L_44 - .L_43)


	//   ....[0]....
.L_43:
        /*001c*/ 	.word	0x00000010


	//----- nvinfo : EIATTR_SW_WAR
	.align		4
.L_44:
        /*0020*/ 	.byte	0x04, 0x36
        /*0022*/ 	.short	(.L_46 - .L_45)
.L_45:
        /*0024*/ 	.word	0x00000008
.L_46:


//--------------------- .nv.info._Z19cuda_pme_forces_devv --------------------------
	.section	.nv.info._Z19cuda_pme_forces_devv,"",@"SHT_CUDA_INFO"
	.sectionflags	@""
	.align	4


	//----- nvinfo : EIATTR_CUDA_API_VERSION
	.align		4
        /*0000*/ 	.byte	0x04, 0x37
        /*0002*/ 	.short	(.L_48 - .L_47)
.L_47:
        /*0004*/ 	.word	0x00000082


	//----- nvinfo : EIATTR_SPARSE_MMA_MASK
	.align		4
.L_48:
        /*0008*/ 	.byte	0x03, 0x50
        /*000a*/ 	.short	0x0000


	//----- nvinfo : EIATTR_MAXREG_COUNT
	.align		4
        /*000c*/ 	.byte	0x03, 0x1b
        /*000e*/ 	.short	0x00ff


	//----- nvinfo : EIATTR_MERCURY_ISA_VERSION
	.align		4
        /*0010*/ 	.byte	0x03, 0x5f
        /*0012*/ 	.short	0x0101


	//----- nvinfo : EIATTR_VRC_CTA_INIT_COUNT
	.align		4
        /*0014*/ 	.byte	0x02, 0x4a
	.zero		1
	.zero		1


	//----- nvinfo : EIATTR_EXIT_INSTR_OFFSETS
	.align		4
        /*0018*/ 	.byte	0x04, 0x1c
        /*001a*/ 	.short	(.L_50 - .L_49)


	//   ....[0]....
.L_49:
        /*001c*/ 	.word	0x00000010


	//----- nvinfo : EIATTR_SW_WAR
	.align		4
.L_50:
        /*0020*/ 	.byte	0x04, 0x36
        /*0022*/ 	.short	(.L_52 - .L_51)
.L_51:
        /*0024*/ 	.word	0x00000008
.L_52:


//--------------------- .nv.info._Z1kPi           --------------------------
	.section	.nv.info._Z1kPi,"",@"SHT_CUDA_INFO"
	.sectionflags	@""
	.align	4


	//----- nvinfo : EIATTR_CUDA_API_VERSION
	.align		4
        /*0000*/ 	.byte	0x04, 0x37
        /*0002*/ 	.short	(.L_54 - .L_53)
.L_53:
        /*0004*/ 	.word	0x00000082


	//----- nvinfo : EIATTR_KPARAM_INFO
	.align		4
.L_54:
        /*0008*/ 	.byte	0x04, 0x17
        /*000a*/ 	.short	(.L_56 - .L_55)
.L_55:
        /*000c*/ 	.word	0x00000000
        /*0010*/ 	.short	0x0000
        /*0012*/ 	.short	0x0000
        /*0014*/ 	.byte	0x00, 0xf5, 0x21, 0x00


	//----- nvinfo : EIATTR_SPARSE_MMA_MASK
	.align		4
.L_56:
        /*0018*/ 	.byte	0x03, 0x50
        /*001a*/ 	.short	0x0000


	//----- nvinfo : EIATTR_MAXREG_COUNT
	.align		4
        /*001c*/ 	.byte	0x03, 0x1b
        /*001e*/ 	.short	0x00ff


	//----- nvinfo : EIATTR_MERCURY_ISA_VERSION
	.align		4
        /*0020*/ 	.byte	0x03, 0x5f
        /*0022*/ 	.short	0x0101


	//----- nvinfo : EIATTR_VRC_CTA_INIT_COUNT
	.align		4
        /*0024*/ 	.byte	0x02, 0x4a
	.zero		1
	.zero		1


	//----- nvinfo : EIATTR_EXIT_INSTR_OFFSETS
	.align		4
        /*0028*/ 	.byte	0x04, 0x1c
        /*002a*/ 	.short	(.L_58 - .L_57)


	//   ....[0]....
.L_57:
        /*002c*/ 	.word	0x00000010


	//----- nvinfo : EIATTR_CBANK_PARAM_SIZE
	.align		4
.L_58:
        /*0030*/ 	.byte	0x03, 0x19
        /*0032*/ 	.short	0x0008


	//----- nvinfo : EIATTR_PARAM_CBANK
	.align		4
        /*0034*/ 	.byte	0x04, 0x0a
        /*0036*/ 	.short	(.L_60 - .L_59)
	.align		4
.L_59:
        /*0038*/ 	.word	index@(.nv.constant0._Z1kPi)
        /*003c*/ 	.short	0x0380
        /*003e*/ 	.short	0x0008


	//----- nvinfo : EIATTR_SW_WAR
	.align		4
.L_60:
        /*0040*/ 	.byte	0x04, 0x36
        /*0042*/ 	.short	(.L_62 - .L_61)
.L_61:
        /*0044*/ 	.word	0x00000008
.L_62:


//--------------------- .nv.info._Z10my_kernel2fPf --------------------------
	.section	.nv.info._Z10my_kernel2fPf,"",@"SHT_CUDA_INFO"
	.sectionflags	@""
	.align	4


	//----- nvinfo : EIATTR_CUDA_API_VERSION
	.align		4
        /*0000*/ 	.byte	0x04, 0x37
        /*0002*/ 	.short	(.L_64 - .L_63)
.L_63:
        /*0004*/ 	.word	0x00000082


	//----- nvinfo : EIATTR_KPARAM_INFO
	.align		4
.L_64:
        /*0008*/ 	.byte	0x04, 0x17
        /*000a*/ 	.short	(.L_66 - .L_65)
.L_65:
        /*000c*/ 	.word	0x00000000
        /*0010*/ 	.short	0x0001
        /*0012*/ 	.short	0x0008
        /*0014*/ 	.byte	0x00, 0xf5, 0x21, 0x00


	//----- nvinfo : EIATTR_KPARAM_INFO
	.align		4
.L_66:
        /*0018*/ 	.byte	0x04, 0x17
        /*001a*/ 	.short	(.L_68 - .L_67)
.L_67:
        /*001c*/ 	.word	0x00000000
        /*0020*/ 	.short	0x0000
        /*0022*/ 	.short	0x0000
        /*0024*/ 	.byte	0x00, 0xf0, 0x11, 0x00


	//----- nvinfo : EIATTR_SPARSE_MMA_MASK
	.align		4
.L_68:
        /*0028*/ 	.byte	0x03, 0x50
        /*002a*/ 	.short	0x0000


	//----- nvinfo : EIATTR_MAXREG_COUNT
	.align		4
        /*002c*/ 	.byte	0x03, 0x1b
        /*002e*/ 	.short	0x00ff


	//----- nvinfo : EIATTR_MERCURY_ISA_VERSION
	.align		4
        /*0030*/ 	.byte	0x03, 0x5f
        /*0032*/ 	.short	0x0101


	//----- nvinfo : EIATTR_VRC_CTA_INIT_COUNT
	.align		4
        /*0034*/ 	.byte	0x02, 0x4a
	.zero		1
	.zero		1


	//----- nvinfo : EIATTR_EXIT_INSTR_OFFSETS
	.align		4
        /*0038*/ 	.byte	0x04, 0x1c
        /*003a*/ 	.short	(.L_70 - .L_69)


	//   ....[0]....
.L_69:
        /*003c*/ 	.word	0x00000030


	//   ....[1]....
        /*0040*/ 	.word	0x000000f0


	//----- nvinfo : EIATTR_CBANK_PARAM_SIZE
	.align		4
.L_70:
        /*0044*/ 	.byte	0x03, 0x19
        /*0046*/ 	.short	0x0010


	//----- nvinfo : EIATTR_PARAM_CBANK
	.align		4
        /*0048*/ 	.byte	0x04, 0x0a
        /*004a*/ 	.short	(.L_72 - .L_71)
	.align		4
.L_71:
        /*004c*/ 	.word	index@(.nv.constant0._Z10my_kernel2fPf)
        /*0050*/ 	.short	0x0380
        /*0052*/ 	.short	0x0010


	//----- nvinfo : EIATTR_SW_WAR
	.align		4
.L_72:
        /*0054*/ 	.byte	0x04, 0x36
        /*0056*/ 	.short	(.L_74 - .L_73)
.L_73:
        /*0058*/ 	.word	0x00000008
.L_74:


//--------------------- .nv.info._Z9my_kernelPf   --------------------------
	.section	.nv.info._Z9my_kernelPf,"",@"SHT_CUDA_INFO"
	.sectionflags	@""
	.align	4


	//----- nvinfo : EIATTR_CUDA_API_VERSION
	.align		4
        /*0000*/ 	.byte	0x04, 0x37
        /*0002*/ 	.short	(.L_76 - .L_75)
.L_75:
        /*0004*/ 	.word	0x00000082


	//----- nvinfo : EIATTR_KPARAM_INFO
	.align		4
.L_76:
        /*0008*/ 	.byte	0x04, 0x17
        /*000a*/ 	.short	(.L_78 - .L_77)
.L_77:
        /*000c*/ 	.word	0x00000000
        /*0010*/ 	.short	0x0000
        /*0012*/ 	.short	0x0000
        /*0014*/ 	.byte	0x00, 0xf5, 0x21, 0x00


	//----- nvinfo : EIATTR_SPARSE_MMA_MASK
	.align		4
.L_78:
        /*0018*/ 	.byte	0x03, 0x50
        /*001a*/ 	.short	0x0000


	//----- nvinfo : EIATTR_MAXREG_COUNT
	.align		4
        /*001c*/ 	.byte	0x03, 0x1b
        /*001e*/ 	.short	0x00ff


	//----- nvinfo : EIATTR_MERCURY_ISA_VERSION
	.align		4
        /*0020*/ 	.byte	0x03, 0x5f
        /*0022*/ 	.short	0x0101


	//----- nvinfo : EIATTR_VRC_CTA_INIT_COUNT
	.align		4
        /*0024*/ 	.byte	0x02, 0x4a
	.zero		1
	.zero		1


	//----- nvinfo : EIATTR_EXIT_INSTR_OFFSETS
	.align		4
        /*0028*/ 	.byte	0x04, 0x1c
        /*002a*/ 	.short	(.L_80 - .L_79)


	//   ....[0]....
.L_79:
        /*002c*/ 	.word	0x000001d0


	//----- nvinfo : EIATTR_CBANK_PARAM_SIZE
	.align		4
.L_80:
        /*0030*/ 	.byte	0x03, 0x19
        /*0032*/ 	.short	0x0008


	//----- nvinfo : EIATTR_PARAM_CBANK
	.align		4
        /*0034*/ 	.byte	0x04, 0x0a
        /*0036*/ 	.short	(.L_82 - .L_81)
	.align		4
.L_81:
        /*0038*/ 	.word	index@(.nv.constant0._Z9my_kernelPf)
        /*003c*/ 	.short	0x0380
        /*003e*/ 	.short	0x0008


	//----- nvinfo : EIATTR_SW_WAR
	.align		4
.L_82:
        /*0040*/ 	.byte	0x04, 0x36
        /*0042*/ 	.short	(.L_84 - .L_83)
.L_83:
        /*0044*/ 	.word	0x00000008
.L_84:


//--------------------- .nv.info._Z13testKernelPtrPKiS0_i --------------------------
	.section	.nv.info._Z13testKernelPtrPKiS0_i,"",@"SHT_CUDA_INFO"
	.sectionflags	@""
	.align	4


	//----- nvinfo : EIATTR_CUDA_API_VERSION
	.align		4
        /*0000*/ 	.byte	0x04, 0x37
        /*0002*/ 	.short	(.L_86 - .L_85)
.L_85:
        /*0004*/ 	.word	0x00000082


	//----- nvinfo : EIATTR_KPARAM_INFO
	.align		4
.L_86:
        /*0008*/ 	.byte	0x04, 0x17
        /*000a*/ 	.short	(.L_88 - .L_87)
.L_87:
        /*000c*/ 	.word	0x00000000
        /*0010*/ 	.short	0x0002
        /*0012*/ 	.short	0x0010
        /*0014*/ 	.byte	0x00, 0xf0, 0x11, 0x00


	//----- nvinfo : EIATTR_KPARAM_INFO
	.align		4
.L_88:
        /*0018*/ 	.byte	0x04, 0x17
        /*001a*/ 	.short	(.L_90 - .L_89)
.L_89:
        /*001c*/ 	.word	0x00000000
        /*0020*/ 	.short	0x0001
        /*0022*/ 	.short	0x0008
        /*0024*/ 	.byte	0x00, 0xf5, 0x21, 0x00


	//----- nvinfo : EIATTR_KPARAM_INFO
	.align		4
.L_90:
        /*0028*/ 	.byte	0x04, 0x17
        /*002a*/ 	.short	(.L_92 - .L_91)
.L_91:
        /*002c*/ 	.word	0x00000000
        /*0030*/ 	.short	0x0000
        /*0032*/ 	.short	0x0000
        /*0034*/ 	.byte	0x00, 0xf5, 0x21, 0x00


	//----- nvinfo : EIATTR_SPARSE_MMA_MASK
	.align		4
.L_92:
        /*0038*/ 	.byte	0x03, 0x50
        /*003a*/ 	.short	0x0000


	//----- nvinfo : EIATTR_MAXREG_COUNT
	.align		4
        /*003c*/ 	.byte	0x03, 0x1b
        /*003e*/ 	.short	0x00ff


	//----- nvinfo : EIATTR_MERCURY_ISA_VERSION
	.align		4
        /*0040*/ 	.byte	0x03, 0x5f
        /*0042*/ 	.short	0x0101


	//----- nvinfo : EIATTR_VRC_CTA_INIT_COUNT
	.align		4
        /*0044*/ 	.byte	0x02, 0x4a
	.zero		1
	.zero		1


	//----- nvinfo : EIATTR_EXIT_INSTR_OFFSETS
	.align		4
        /*0048*/ 	.byte	0x04, 0x1c
        /*004a*/ 	.short	(.L_94 - .L_93)


	//   ....[0]....
.L_93:
        /*004c*/ 	.word	0x00000010


	//----- nvinfo : EIATTR_CBANK_PARAM_SIZE
	.align		4
.L_94:
        /*0050*/ 	.byte	0x03, 0x19
        /*0052*/ 	.short	0x0014


	//----- nvinfo : EIATTR_PARAM_CBANK
	.align		4
        /*0054*/ 	.byte	0x04, 0x0a
        /*0056*/ 	.short	(.L_96 - .L_95)
	.align		4
.L_95:
        /*0058*/ 	.word	index@(.nv.constant0._Z13testKernelPtrPKiS0_i)
        /*005c*/ 	.short	0x0380
        /*005e*/ 	.short	0x0014


	//----- nvinfo : EIATTR_SW_WAR
	.align		4
.L_96:
        /*0060*/ 	.byte	0x04, 0x36
        /*0062*/ 	.short	(.L_98 - .L_97)
.L_97:
        /*0064*/ 	.word	0x00000008
.L_98:


//--------------------- .nv.callgraph             --------------------------
	.section	.nv.callgraph,"",@"SHT_CUDA_CALLGRAPH"
	.align	4
	.sectionentsize	8
	.align		4
        /*0000*/ 	.word	0x00000000
	.align		4
        /*0004*/ 	.word	0xffffffff
	.align		4
        /*0008*/ 	.word	0x00000000
	.align		4
        /*000c*/ 	.word	0xfffffffe
	.align		4
        /*0010*/ 	.word	0x00000000
	.align		4
        /*0014*/ 	.word	0xfffffffd
	.align		4
        /*0018*/ 	.word	0x00000000
	.align		4
        /*001c*/ 	.word	0xfffffffc


//--------------------- .nv.constant4             --------------------------
	.section	.nv.constant4,"a",@progbits
	.align	8
	.align		8
.nv.constant4:
        /*0000*/ 	.dword	result
	.align		8
        /*0008*/ 	.dword	result2
	.align		8
        /*0010*/ 	.dword	result3
	.align		8
        /*0018*/ 	.dword	in
	.align		8
        /*0020*/ 	.dword	out


//--------------------- .text._Z10my_kernel3v     --------------------------
	.section	.text._Z10my_kernel3v,"ax",@progbits
	.align	128
        .global         _Z10my_kernel3v
        .type           _Z10my_kernel3v,@function
        .size           _Z10my_kernel3v,(.L_x_7 - _Z10my_kernel3v)
        .other          _Z10my_kernel3v,@"STO_CUDA_ENTRY STV_DEFAULT"
_Z10my_kernel3v:
.text._Z10my_kernel3v:
[----:B------:R-:W-:Y:S01]  /*0000*/  LDC R1, c[0x0][0x37c] ;  /* 0x0000df00ff017b82 */ /* 0x000fe20000000800 */
[----:B------:R-:W-:Y:S05]  /*0010*/  EXIT ;  /* 0x000000000000794d */ /* 0x000fea0003800000 */
.L_x_0:
[----:B------:R-:W-:-:S00]  /*0020*/  BRA `(.L_x_0) ;  /* 0xfffffffc00fc7947 */ /* 0x000fc0000383ffff */
[----:B------:R-:W-:-:S00]  /*0030*/  NOP ;  /* 0x0000000000007918 */ /* 0x000fc00000000000 */
        /* <DEDUP_REMOVED lines=12> */
.L_x_7:


//--------------------- .text._Z19cuda_pme_forces_devv --------------------------
	.section	.text._Z19cuda_pme_forces_devv,"ax",@progbits
	.align	128
        .global         _Z19cuda_pme_forces_devv
        .type           _Z19cuda_pme_forces_devv,@function
        .size           _Z19cuda_pme_forces_devv,(.L_x_8 - _Z19cuda_pme_forces_devv)
        .other          _Z19cuda_pme_forces_devv,@"STO_CUDA_ENTRY STV_DEFAULT"
_Z19cuda_pme_forces_devv:
.text._Z19cuda_pme_forces_devv:
[----:B------:R-:W-:Y:S01]  /*0000*/  LDC R1, c[0x0][0x37c] ;  /* 0x0000df00ff017b82 */ /* 0x000fe20000000800 */
[----:B------:R-:W-:Y:S05]  /*0010*/  EXIT ;  /* 0x000000000000794d */ /* 0x000fea0003800000 */
.L_x_1:
        /* <DEDUP_REMOVED lines=14> */
.L_x_8:


//--------------------- .text._Z1kPi              --------------------------
	.section	.text._Z1kPi,"ax",@progbits
	.align	128
        .global         _Z1kPi
        .type           _Z1kPi,@function
        .size           _Z1kPi,(.L_x_9 - _Z1kPi)
        .other          _Z1kPi,@"STO_CUDA_ENTRY STV_DEFAULT"
_Z1kPi:
.text._Z1kPi:
[----:B------:R-:W-:Y:S01]  /*0000*/  LDC R1, c[0x0][0x37c] ;  /* 0x0000df00ff017b82 */ /* 0x000fe20000000800 */
[----:B------:R-:W-:Y:S05]  /*0010*/  EXIT ;  /* 0x000000000000794d */ /* 0x000fea0003800000 */
.L_x_2:
        /* <DEDUP_REMOVED lines=14> */
.L_x_9:


//--------------------- .text._Z10my_kernel2fPf   --------------------------
	.section	.text._Z10my_kernel2fPf,"ax",@progbits
	.align	128
        .global         _Z10my_kernel2fPf
        .type           _Z10my_kernel2fPf,@function
        .size           _Z10my_kernel2fPf,(.L_x_10 - _Z10my_kernel2fPf)
        .other          _Z10my_kernel2fPf,@"STO_CUDA_ENTRY STV_DEFAULT"
_Z10my_kernel2fPf:
.text._Z10my_kernel2fPf:
[----:B------:R-:W-:Y:S01]  /*0000*/  LDC R1, c[0x0][0x37c] ;  /* 0x0000df00ff017b82 */ /* 0x000fe20000000800 */
[----:B------:R-:W0:Y:S02]  /*0010*/  S2R R0, SR_TID.X ;  /* 0x0000000000007919 */ /* 0x000e240000002100 */
[----:B0-----:R-:W-:-:S13]  /*0020*/  ISETP.NE.AND P0, PT, R0, RZ, PT ;  /* 0x000000ff0000720c */ /* 0x001fda0003f05270 */
[----:B------:R-:W-:Y:S05]  /*0030*/  @P0 EXIT ;  /* 0x000000000000094d */ /* 0x000fea0003800000 */
[----:B------:R-:W0:Y:S01]  /*0040*/  LDC R9, c[0x0][0x380] ;  /* 0x0000e000ff097b82 */ /* 0x000e220000000800 */
[----:B------:R-:W1:Y:S07]  /*0050*/  LDCU.64 UR4, c[0x0][0x358] ;  /* 0x00006b00ff0477ac */ /* 0x000e6e0008000a00 */
[----:B------:R-:W1:Y:S08]  /*0060*/  LDC.U8 R11, c[0x0][0x380] ;  /* 0x0000e000ff0b7b82 */ /* 0x000e700000000000 */
[----:B------:R-:W1:Y:S01]  /*0070*/  LDC.64 R2, c[0x0][0x388] ;  /* 0x0000e200ff027b82 */ /* 0x000e620000000a00 */
[----:B0-----:R-:W-:-:S02]  /*0080*/  SHF.R.U32.HI R5, RZ, 0x18, R9 ;  /* 0x00000018ff057819 */ /* 0x001fc40000011609 */
[--C-:B------:R-:W-:Y:S02]  /*0090*/  SHF.R.U32.HI R7, RZ, 0x10, R9.reuse ;  /* 0x00000010ff077819 */ /* 0x100fe40000011609 */
[----:B------:R-:W-:Y:S01]  /*00a0*/  SHF.R.U32.HI R9, RZ, 0x8, R9 ;  /* 0x00000008ff097819 */ /* 0x000fe20000011609 */
[----:B-1----:R-:W-:Y:S04]  /*00b0*/  STG.E.U8 desc[UR4][R2.64], R11 ;  /* 0x0000000b02007986 */ /* 0x002fe8000c101104 */
[----:B------:R-:W-:Y:S04]  /*00c0*/  STG.E.U8 desc[UR4][R2.64+0x3], R5 ;  /* 0x0000030502007986 */ /* 0x000fe8000c101104 */
[----:B------:R-:W-:Y:S04]  /*00d0*/  STG.E.U8 desc[UR4][R2.64+0x2], R7 ;  /* 0x0000020702007986 */ /* 0x000fe8000c101104 */
[----:B------:R-:W-:Y:S01]  /*00e0*/  STG.E.U8 desc[UR4][R2.64+0x1], R9 ;  /* 0x0000010902007986 */ /* 0x000fe2000c101104 */
[----:B------:R-:W-:Y:S05]  /*00f0*/  EXIT ;  /* 0x000000000000794d */ /* 0x000fea0003800000 */
.L_x_3:
        /* <DEDUP_REMOVED lines=16> */
.L_x_10:


//--------------------- .text._Z9my_kernelPf      --------------------------
	.section	.text._Z9my_kernelPf,"ax",@progbits
	.align	128
        .global         _Z9my_kernelPf
        .type           _Z9my_kernelPf,@function
        .size           _Z9my_kernelPf,(.L_x_11 - _Z9my_kernelPf)
        .other          _Z9my_kernelPf,@"STO_CUDA_ENTRY STV_DEFAULT"
_Z9my_kernelPf:
.text._Z9my_kernelPf:
[----:B------:R-:W-:Y:S01]  /*0000*/  LDC R1, c[0x0][0x37c] ;  /* 0x0000df00ff017b82 */ /* 0x000fe20000000800 */
[----:B------:R-:W0:Y:S07]  /*0010*/  S2R R3, SR_TID.X ;  /* 0x0000000000037919 */ /* 0x000e2e0000002100 */
[----:B------:R-:W1:Y:S01]  /*0020*/  S2UR UR8, SR_CgaCtaId ;  /* 0x00000000000879c3 */ /* 0x000e620000008800 */
[----:B------:R-:W-:Y:S01]  /*0030*/  UMOV UR4, 0x400 ;  /* 0x0000040000047882 */ /* 0x000fe20000000000 */
[----:B------:R-:W2:Y:S01]  /*0040*/  LDCU.64 UR6, c[0x0][0x380] ;  /* 0x00007000ff0677ac */ /* 0x000ea20008000a00 */
[----:B------:R-:W3:Y:S05]  /*0050*/  LDCU.64 UR12, c[0x0][0x358] ;  /* 0x00006b00ff0c77ac */ /* 0x000eea0008000a00 */
[----:B------:R-:W4:Y:S01]  /*0060*/  S2UR UR5, SR_CTAID.X ;  /* 0x00000000000579c3 */ /* 0x000f220000002500 */
[----:B-1----:R-:W-:-:S06]  /*0070*/  ULEA UR8, UR8, UR4, 0x18 ;  /* 0x0000000408087291 */ /* 0x002fcc000f8ec0ff */
[----:B0-----:R-:W-:Y:S01]  /*0080*/  LEA R3, R3, UR8, 0x2 ;  /* 0x0000000803037c11 */ /* 0x001fe2000f8e10ff */
[----:B----4-:R-:W-:Y:S02]  /*0090*/  USHF.L.U32 UR4, UR5, 0x3, URZ ;  /* 0x0000000305047899 */ /* 0x010fe400080006ff */
[----:B------:R-:W-:Y:S01]  /*00a0*/  I2FP.F32.U32 R0, UR5 ;  /* 0x0000000500007c45 */ /* 0x000fe20008201000 */
[----:B------:R-:W-:Y:S01]  /*00b0*/  UMOV UR5, URZ ;  /* 0x000000ff00057c82 */ /* 0x000fe20008000000 */
[----:B--2---:R-:W-:-:S03]  /*00c0*/  UIMAD.WIDE.U32 UR6, UR4, 0x4, UR6 ;  /* 0x00000004040678a5 */ /* 0x004fc6000f8e0006 */
[----:B------:R0:W-:Y:S01]  /*00d0*/  STS [R3], R0 ;  /* 0x0000000003007388 */ /* 0x0001e20000000800 */
[----:B---3--:R-:W-:-:S08]  /*00e0*/  UMOV UR4, URZ ;  /* 0x000000ff00047c82 */ /* 0x008fd00008000000 */
.L_x_4:
[----:B-1----:R-:W1:Y:S01]  /*00f0*/  LDS.U8 R5, [UR8] ;  /* 0x00000008ff057984 */ /* 0x002e620008000000 */
[----:B------:R-:W-:Y:S02]  /*0100*/  UIADD3 UR9, UP0, UPT, UR6, UR4, URZ ;  /* 0x0000000406097290 */ /* 0x000fe4000ff1e0ff */
[----:B------:R-:W-:Y:S02]  /*0110*/  UIADD3 UR8, UPT, UPT, UR8, 0x1, URZ ;  /* 0x0000000108087890 */ /* 0x000fe4000fffe0ff */
[----:B------:R-:W-:Y:S02]  /*0120*/  UIADD3.X UR10, UPT, UPT, UR7, UR5, URZ, UP0, !UPT ;  /* 0x00000005070a7290 */ /* 0x000fe400087fe4ff */
[----:B------:R-:W-:Y:S01]  /*0130*/  IMAD.U32 R2, RZ, RZ, UR9 ;  /* 0x00000009ff027e24 */ /* 0x000fe2000f8e00ff */
[----:B------:R-:W-:Y:S02]  /*0140*/  UISETP.GE.U32.AND UP0, UPT, UR4, 0x1f, UPT ;  /* 0x0000001f0400788c */ /* 0x000fe4000bf06070 */
[----:B------:R-:W-:Y:S01]  /*0150*/  UIADD3 UR9, UP1, UPT, UR4, 0x1, URZ ;  /* 0x0000000104097890 */ /* 0x000fe2000ff3e0ff */
[----:B0-----:R-:W-:Y:S01]  /*0160*/  IMAD.U32 R3, RZ, RZ, UR10 ;  /* 0x0000000aff037e24 */ /* 0x001fe2000f8e00ff */
[----:B------:R-:W-:-:S02]  /*0170*/  UISETP.GE.U32.AND.EX UP0, UPT, UR5, URZ, UPT, UP0 ;  /* 0x000000ff0500728c */ /* 0x000fc4000bf06100 */
[----:B------:R-:W-:-:S03]  /*0180*/  UIADD3.X UR10, UPT, UPT, URZ, UR5, URZ, UP1, !UPT ;  /* 0x00000005ff0a7290 */ /* 0x000fc60008ffe4ff */
[----:B------:R-:W-:-:S04]  /*0190*/  UMOV UR4, UR9 ;  /* 0x0000000900047c82 */ /* 0x000fc80008000000 */
[----:B------:R-:W-:Y:S01]  /*01a0*/  UMOV UR5, UR10 ;  /* 0x0000000a00057c82 */ /* 0x000fe20008000000 */
[----:B-1----:R1:W-:Y:S01]  /*01b0*/  STG.E.U8 desc[UR12][R2.64], R5 ;  /* 0x0000000502007986 */ /* 0x0023e2000c10110c */
[----:B------:R-:W-:Y:S05]  /*01c0*/  BRA.U !UP0, `(.L_x_4) ;  /* 0xfffffffd08c87547 */ /* 0x000fea000b83ffff */
[----:B------:R-:W-:Y:S05]  /*01d0*/  EXIT ;  /* 0x000000000000794d */ /* 0x000fea0003800000 */
.L_x_5:
        /* <DEDUP_REMOVED lines=10> */
.L_x_11:


//--------------------- .text._Z13testKernelPtrPKiS0_i --------------------------
	.section	.text._Z13testKernelPtrPKiS0_i,"ax",@progbits
	.align	128
        .global         _Z13testKernelPtrPKiS0_i
        .type           _Z13testKernelPtrPKiS0_i,@function
        .size           _Z13testKernelPtrPKiS0_i,(.L_x_12 - _Z13testKernelPtrPKiS0_i)
        .other          _Z13testKernelPtrPKiS0_i,@"STO_CUDA_ENTRY STV_DEFAULT"
_Z13testKernelPtrPKiS0_i:
.text._Z13testKernelPtrPKiS0_i:
[----:B------:R-:W-:Y:S01]  /*0000*/  LDC R1, c[0x0][0x37c] ;  /* 0x0000df00ff017b82 */ /* 0x000fe20000000800 */
[----:B------:R-:W-:Y:S05]  /*0010*/  EXIT ;  /* 0x000000000000794d */ /* 0x000fea0003800000 */
.L_x_6:
        /* <DEDUP_REMOVED lines=14> */
.L_x_12:


//--------------------- .nv.shared.reserved.0     --------------------------
	.section	.nv.shared.reserved.0,"aw",@nobits
	.weak		__nv_reservedSMEM_offset_0_alias
	.size		__nv_reservedSMEM_offset_0_alias, 0, 64
	.other		__nv_reservedSMEM_offset_0_alias,@"STO_CUDA_RESERVED_SHARED STV_DEFAULT"
__nv_reservedSMEM_offset_0_alias:
	.zero		0
	.zero		64


//--------------------- .nv.global                --------------------------
	.section	.nv.global,"aw",@nobits
	.align	4
.nv.global:
	.type		out,@object
	.size		out,(result3 - out)
	.other		out,@"STV_DEFAULT STO_CUDA_MANAGED"
out:
	.zero		4
	.type		result3,@object
	.size		result3,(in - result3)
	.other		result3,@"STV_DEFAULT STO_CUDA_MANAGED"
result3:
	.zero		4
	.type		in,@object
	.size		in,(result - in)
	.other		in,@"STV_DEFAULT STO_CUDA_MANAGED"
in:
	.zero		4
	.type		result,@object
	.size		result,(result2 - result)
	.other		result,@"STV_DEFAULT STO_CUDA_MANAGED"
result:
	.zero		128
	.type		result2,@object
	.size		result2,(.L_1 - result2)
	.other		result2,@"STV_DEFAULT STO_CUDA_MANAGED"
result2:
	.zero		128
.L_1:


//--------------------- .nv.shared._Z9my_kernelPf --------------------------
	.section	.nv.shared._Z9my_kernelPf,"aw",@nobits
	.sectionflags	@""
	.align	4
.nv.shared._Z9my_kernelPf:
	.zero		1056


//--------------------- .nv.constant0._Z10my_kernel3v --------------------------
	.section	.nv.constant0._Z10my_kernel3v,"a",@progbits
	.sectionflags	@""
	.align	4
.nv.constant0._Z10my_kernel3v:
	.zero		896


//--------------------- .nv.constant0._Z19cuda_pme_forces_devv --------------------------
	.section	.nv.constant0._Z19cuda_pme_forces_devv,"a",@progbits
	.sectionflags	@""
	.align	4
.nv.constant0._Z19cuda_pme_forces_devv:
	.zero		896


//--------------------- .nv.constant0._Z1kPi      --------------------------
	.section	.nv.constant0._Z1kPi,"a",@progbits
	.sectionflags	@""
	.align	4
.nv.constant0._Z1kPi:
	.zero		904


//--------------------- .nv.constant0._Z10my_kernel2fPf --------------------------
	.section	.nv.constant0._Z10my_kernel2fPf,"a",@progbits
	.sectionflags	@""
	.align	4
.nv.constant0._Z10my_kernel2fPf:
	.zero		912


//--------------------- .nv.constant0._Z9my_kernelPf --------------------------
	.section	.nv.constant0._Z9my_kernelPf,"a",@progbits
	.sectionflags	@""
	.align	4
.nv.constant0._Z9my_kernelPf:
	.zero		904


//--------------------- .nv.constant0._Z13testKernelPtrPKiS0_i --------------------------
	.section	.nv.constant0._Z13testKernelPtrPKiS0_i,"a",@progbits
	.sectionflags	@""
	.align	4
.nv.constant0._Z13testKernelPtrPKiS0_i:
	.zero		916


//--------------------- SYMBOLS --------------------------

	.type		.nv.reservedSmem.offset0,@object
	.size		.nv.reservedSmem.offset0,0x4
	.type		.nv.reservedSmem.cap,@object
	.size		.nv.reservedSmem.cap,0x4
